//
// Generated by NVIDIA NVVM Compiler
//
// Compiler Build ID: CL-36424714
// Cuda compilation tools, release 13.0, V13.0.88
// Based on NVVM 20.0.0
//

.version 9.0
.target sm_100
.address_size 64

	// .globl	_Z3addP7vector3S0_S0_ii

.visible .entry _Z3addP7vector3S0_S0_ii(
	.param .u64 .ptr .align 1 _Z3addP7vector3S0_S0_ii_param_0,
	.param .u64 .ptr .align 1 _Z3addP7vector3S0_S0_ii_param_1,
	.param .u64 .ptr .align 1 _Z3addP7vector3S0_S0_ii_param_2,
	.param .u32 _Z3addP7vector3S0_S0_ii_param_3,
	.param .u32 _Z3addP7vector3S0_S0_ii_param_4
)
{
	.reg .pred 	%p<2>;
	.reg .b32 	%r<5>;
	.reg .b32 	%f<10>;
	.reg .b64 	%rd<12>;

	ld.param.u64 	%rd1, [_Z3addP7vector3S0_S0_ii_param_0];
	ld.param.u64 	%rd2, [_Z3addP7vector3S0_S0_ii_param_1];
	ld.param.u64 	%rd3, [_Z3addP7vector3S0_S0_ii_param_2];
	ld.param.u32 	%r2, [_Z3addP7vector3S0_S0_ii_param_3];
	ld.param.u32 	%r3, [_Z3addP7vector3S0_S0_ii_param_4];
	mov.u32 	%r1, %ctaid.x;
	setp.ge.s32 	%p1, %r1, %r3;
	@%p1 bra 	$L__BB0_2;
	cvta.to.global.u64 	%rd4, %rd1;
	cvta.to.global.u64 	%rd5, %rd2;
	cvta.to.global.u64 	%rd6, %rd3;
	mul.wide.u32 	%rd7, %r1, 12;
	add.s64 	%rd8, %rd4, %rd7;
	ld.global.f32 	%f1, [%rd8];
	add.s64 	%rd9, %rd5, %rd7;
	ld.global.f32 	%f2, [%rd9];
	add.f32 	%f3, %f1, %f2;
	add.s32 	%r4, %r2, %r1;
	mul.wide.s32 	%rd10, %r4, 12;
	add.s64 	%rd11, %rd6, %rd10;
	st.global.f32 	[%rd11], %f3;
	ld.global.f32 	%f4, [%rd8+4];
	ld.global.f32 	%f5, [%rd9+4];
	add.f32 	%f6, %f4, %f5;
	st.global.f32 	[%rd11+4], %f6;
	ld.global.f32 	%f7, [%rd8+8];
	ld.global.f32 	%f8, [%rd9+8];
	add.f32 	%f9, %f7, %f8;
	st.global.f32 	[%rd11+8], %f9;
$L__BB0_2:
	ret;

}
	// .globl	_Z3subP7vector3S0_S0_ii
.visible .entry _Z3subP7vector3S0_S0_ii(
	.param .u64 .ptr .align 1 _Z3subP7vector3S0_S0_ii_param_0,
	.param .u64 .ptr .align 1 _Z3subP7vector3S0_S0_ii_param_1,
	.param .u64 .ptr .align 1 _Z3subP7vector3S0_S0_ii_param_2,
	.param .u32 _Z3subP7vector3S0_S0_ii_param_3,
	.param .u32 _Z3subP7vector3S0_S0_ii_param_4
)
{
	.reg .pred 	%p<2>;
	.reg .b32 	%r<5>;
	.reg .b32 	%f<10>;
	.reg .b64 	%rd<12>;

	ld.param.u64 	%rd1, [_Z3subP7vector3S0_S0_ii_param_0];
	ld.param.u64 	%rd2, [_Z3subP7vector3S0_S0_ii_param_1];
	ld.param.u64 	%rd3, [_Z3subP7vector3S0_S0_ii_param_2];
	ld.param.u32 	%r2, [_Z3subP7vector3S0_S0_ii_param_3];
	ld.param.u32 	%r3, [_Z3subP7vector3S0_S0_ii_param_4];
	mov.u32 	%r1, %ctaid.x;
	setp.ge.s32 	%p1, %r1, %r3;
	@%p1 bra 	$L__BB1_2;
	cvta.to.global.u64 	%rd4, %rd1;
	cvta.to.global.u64 	%rd5, %rd2;
	cvta.to.global.u64 	%rd6, %rd3;
	mul.wide.u32 	%rd7, %r1, 12;
	add.s64 	%rd8, %rd4, %rd7;
	ld.global.f32 	%f1, [%rd8];
	add.s64 	%rd9, %rd5, %rd7;
	ld.global.f32 	%f2, [%rd9];
	sub.f32 	%f3, %f1, %f2;
	add.s32 	%r4, %r2, %r1;
	mul.wide.s32 	%rd10, %r4, 12;
	add.s64 	%rd11, %rd6, %rd10;
	st.global.f32 	[%rd11], %f3;
	ld.global.f32 	%f4, [%rd8+4];
	ld.global.f32 	%f5, [%rd9+4];
	sub.f32 	%f6, %f4, %f5;
	st.global.f32 	[%rd11+4], %f6;
	ld.global.f32 	%f7, [%rd8+8];
	ld.global.f32 	%f8, [%rd9+8];
	sub.f32 	%f9, %f7, %f8;
	st.global.f32 	[%rd11+8], %f9;
$L__BB1_2:
	ret;

}
	// .globl	_Z4prodP7vector3S0_Pfii
.visible .entry _Z4prodP7vector3S0_Pfii(
	.param .u64 .ptr .align 1 _Z4prodP7vector3S0_Pfii_param_0,
	.param .u64 .ptr .align 1 _Z4prodP7vector3S0_Pfii_param_1,
	.param .u64 .ptr .align 1 _Z4prodP7vector3S0_Pfii_param_2,
	.param .u32 _Z4prodP7vector3S0_Pfii_param_3,
	.param .u32 _Z4prodP7vector3S0_Pfii_param_4
)
{
	.reg .pred 	%p<2>;
	.reg .b32 	%r<5>;
	.reg .b32 	%f<10>;
	.reg .b64 	%rd<12>;

	ld.param.u64 	%rd1, [_Z4prodP7vector3S0_Pfii_param_0];
	ld.param.u64 	%rd2, [_Z4prodP7vector3S0_Pfii_param_1];
	ld.param.u64 	%rd3, [_Z4prodP7vector3S0_Pfii_param_2];
	ld.param.u32 	%r2, [_Z4prodP7vector3S0_Pfii_param_3];
	ld.param.u32 	%r3, [_Z4prodP7vector3S0_Pfii_param_4];
	mov.u32 	%r1, %ctaid.x;
	setp.ge.s32 	%p1, %r1, %r3;
	@%p1 bra 	$L__BB2_2;
	cvta.to.global.u64 	%rd4, %rd1;
	cvta.to.global.u64 	%rd5, %rd2;
	cvta.to.global.u64 	%rd6, %rd3;
	mul.wide.u32 	%rd7, %r1, 12;
	add.s64 	%rd8, %rd4, %rd7;
	ld.global.f32 	%f1, [%rd8];
	add.s64 	%rd9, %rd5, %rd7;
	ld.global.f32 	%f2, [%rd9];
	ld.global.f32 	%f3, [%rd8+4];
	ld.global.f32 	%f4, [%rd9+4];
	mul.f32 	%f5, %f3, %f4;
	fma.rn.f32 	%f6, %f1, %f2, %f5;
	ld.global.f32 	%f7, [%rd8+8];
	ld.global.f32 	%f8, [%rd9+8];
	fma.rn.f32 	%f9, %f7, %f8, %f6;
	add.s32 	%r4, %r2, %r1;
	mul.wide.s32 	%rd10, %r4, 4;
	add.s64 	%rd11, %rd6, %rd10;
	st.global.f32 	[%rd11], %f9;
$L__BB2_2:
	ret;

}
	// .globl	_Z5crossP7vector3S0_S0_ii
.visible .entry _Z5crossP7vector3S0_S0_ii(
	.param .u64 .ptr .align 1 _Z5crossP7vector3S0_S0_ii_param_0,
	.param .u64 .ptr .align 1 _Z5crossP7vector3S0_S0_ii_param_1,
	.param .u64 .ptr .align 1 _Z5crossP7vector3S0_S0_ii_param_2,
	.param .u32 _Z5crossP7vector3S0_S0_ii_param_3,
	.param .u32 _Z5crossP7vector3S0_S0_ii_param_4
)
{
	.reg .pred 	%p<2>;
	.reg .b32 	%r<5>;
	.reg .b32 	%f<18>;
	.reg .b64 	%rd<12>;

	ld.param.u64 	%rd1, [_Z5crossP7vector3S0_S0_ii_param_0];
	ld.param.u64 	%rd2, [_Z5crossP7vector3S0_S0_ii_param_1];
	ld.param.u64 	%rd3, [_Z5crossP7vector3S0_S0_ii_param_2];
	ld.param.u32 	%r2, [_Z5crossP7vector3S0_S0_ii_param_3];
	ld.param.u32 	%r3, [_Z5crossP7vector3S0_S0_ii_param_4];
	mov.u32 	%r1, %ctaid.x;
	setp.ge.s32 	%p1, %r1, %r3;
	@%p1 bra 	$L__BB3_2;
	cvta.to.global.u64 	%rd4, %rd1;
	cvta.to.global.u64 	%rd5, %rd2;
	cvta.to.global.u64 	%rd6, %rd3;
	mul.wide.u32 	%rd7, %r1, 12;
	add.s64 	%rd8, %rd4, %rd7;
	ld.global.f32 	%f1, [%rd8+4];
	add.s64 	%rd9, %rd5, %rd7;
	ld.global.f32 	%f2, [%rd9+8];
	mul.f32 	%f3, %f1, %f2;
	ld.global.f32 	%f4, [%rd8+8];
	ld.global.f32 	%f5, [%rd9+4];
	mul.f32 	%f6, %f4, %f5;
	sub.f32 	%f7, %f3, %f6;
	add.s32 	%r4, %r2, %r1;
	mul.wide.s32 	%rd10, %r4, 12;
	add.s64 	%rd11, %rd6, %rd10;
	st.global.f32 	[%rd11], %f7;
	ld.global.f32 	%f8, [%rd9];
	mul.f32 	%f9, %f4, %f8;
	ld.global.f32 	%f10, [%rd8];
	mul.f32 	%f11, %f10, %f2;
	sub.f32 	%f12, %f9, %f11;
	st.global.f32 	[%rd11+4], %f12;
	ld.global.f32 	%f13, [%rd9+4];
	mul.f32 	%f14, %f10, %f13;
	ld.global.f32 	%f15, [%rd8+4];
	mul.f32 	%f16, %f15, %f8;
	sub.f32 	%f17, %f14, %f16;
	st.global.f32 	[%rd11+8], %f17;
$L__BB3_2:
	ret;

}


// ===== COMPILED SASS (sm_100) =====

	.target	sm_100

	.elftype	@"ET_EXEC"


//--------------------- .note.nv.tkinfo           --------------------------
	.section	.note.nv.tkinfo,"",@"SHT_NOTE"
	.sectionflags	@"SHF_NOTE_NV_TKINFO"
	.tkinfo
        /*0018*/ 	.word	0x00000002
        /*0030*/ 	.string	""
        /*0030*/ 	.string	"ptxas"
        /*0030*/ 	.string	"Cuda compilation tools, release 13.0, V13.0.88"
        /*0030*/ 	.string	"Build cuda_13.0.r13.0/compiler.36424714_0"
        /*0030*/ 	.string	"-arch sm_100 -m 64 "



//--------------------- .note.nv.cuinfo           --------------------------
	.section	.note.nv.cuinfo,"",@"SHT_NOTE"
	.sectionflags	@"SHF_NOTE_NV_CUINFO"
        /*0018*/ 	.short	0x0002
        /*001a*/ 	.short	0x0064
        /*001c*/ 	.short	0x0082
	.zero		2


//--------------------- .nv.info                  --------------------------
	.section	.nv.info,"",@"SHT_CUDA_INFO"
	.align	4


	//----- nvinfo : EIATTR_REGCOUNT
	.align		4
        /*0000*/ 	.byte	0x04, 0x2f
        /*0002*/ 	.short	(.L_1 - .L_0)
	.align		4
.L_0:
        /*0004*/ 	.word	index@(_Z3addP7vector3S0_S0_ii)
        /*0008*/ 	.word	0x00000010


	//----- nvinfo : EIATTR_FRAME_SIZE
	.align		4
.L_1:
        /*000c*/ 	.byte	0x04, 0x11
        /*000e*/ 	.short	(.L_3 - .L_2)
	.align		4
.L_2:
        /*0010*/ 	.word	index@(_Z3addP7vector3S0_S0_ii)
        /*0014*/ 	.word	0x00000000


	//----- nvinfo : EIATTR_REGCOUNT
	.align		4
.L_3:
        /*0018*/ 	.byte	0x04, 0x2f
        /*001a*/ 	.short	(.L_5 - .L_4)
	.align		4
.L_4:
        /*001c*/ 	.word	index@(_Z3subP7vector3S0_S0_ii)
        /*0020*/ 	.word	0x00000010


	//----- nvinfo : EIATTR_FRAME_SIZE
	.align		4
.L_5:
        /*0024*/ 	.byte	0x04, 0x11
        /*0026*/ 	.short	(.L_7 - .L_6)
	.align		4
.L_6:
        /*0028*/ 	.word	index@(_Z3subP7vector3S0_S0_ii)
        /*002c*/ 	.word	0x00000000


	//----- nvinfo : EIATTR_REGCOUNT
	.align		4
.L_7:
        /*0030*/ 	.byte	0x04, 0x2f
        /*0032*/ 	.short	(.L_9 - .L_8)
	.align		4
.L_8:
        /*0034*/ 	.word	index@(_Z4prodP7vector3S0_Pfii)
        /*0038*/ 	.word	0x00000012


	//----- nvinfo : EIATTR_FRAME_SIZE
	.align		4
.L_9:
        /*003c*/ 	.byte	0x04, 0x11
        /*003e*/ 	.short	(.L_11 - .L_10)
	.align		4
.L_10:
        /*0040*/ 	.word	index@(_Z4prodP7vector3S0_Pfii)
        /*0044*/ 	.word	0x00000000


	//----- nvinfo : EIATTR_REGCOUNT
	.align		4
.L_11:
        /*0048*/ 	.byte	0x04, 0x2f
        /*004a*/ 	.short	(.L_13 - .L_12)
	.align		4
.L_12:
        /*004c*/ 	.word	index@(_Z5crossP7vector3S0_S0_ii)
        /*0050*/ 	.word	0x00000012


	//----- nvinfo : EIATTR_FRAME_SIZE
	.align		4
.L_13:
        /*0054*/ 	.byte	0x04, 0x11
        /*0056*/ 	.short	(.L_15 - .L_14)
	.align		4
.L_14:
        /*0058*/ 	.word	index@(_Z5crossP7vector3S0_S0_ii)
        /*005c*/ 	.word	0x00000000


	//----- nvinfo : EIATTR_MIN_STACK_SIZE
	.align		4
.L_15:
        /*0060*/ 	.byte	0x04, 0x12
        /*0062*/ 	.short	(.L_17 - .L_16)
	.align		4
.L_16:
        /*0064*/ 	.word	index@(_Z5crossP7vector3S0_S0_ii)
        /*0068*/ 	.word	0x00000000


	//----- nvinfo : EIATTR_MIN_STACK_SIZE
	.align		4
.L_17:
        /*006c*/ 	.byte	0x04, 0x12
        /*006e*/ 	.short	(.L_19 - .L_18)
	.align		4
.L_18:
        /*0070*/ 	.word	index@(_Z4prodP7vector3S0_Pfii)
        /*0074*/ 	.word	0x00000000


	//----- nvinfo : EIATTR_MIN_STACK_SIZE
	.align		4
.L_19:
        /*0078*/ 	.byte	0x04, 0x12
        /*007a*/ 	.short	(.L_21 - .L_20)
	.align		4
.L_20:
        /*007c*/ 	.word	index@(_Z3subP7vector3S0_S0_ii)
        /*0080*/ 	.word	0x00000000


	//----- nvinfo : EIATTR_MIN_STACK_SIZE
	.align		4
.L_21:
        /*0084*/ 	.byte	0x04, 0x12
        /*0086*/ 	.short	(.L_23 - .L_22)
	.align		4
.L_22:
        /*0088*/ 	.word	index@(_Z3addP7vector3S0_S0_ii)
        /*008c*/ 	.word	0x00000000
.L_23:


//--------------------- .nv.compat                --------------------------
	.section	.nv.compat,"",@"SHT_CUDA_COMPAT_INFO"
	.align	4
        /*0000*/ 	.byte	0x02, 0x09, 0x00, 0x00, 0x02, 0x02, 0x01, 0x00, 0x02, 0x05, 0x05, 0x00, 0x03, 0x07, 0x01, 0x01
        /*0010*/ 	.byte	0x02, 0x03, 0x00, 0x00, 0x02, 0x06, 0x01, 0x00, 0x04, 0x0b, 0x08, 0x00, 0x09, 0x00, 0x00, 0x00
        /*0020*/ 	.byte	0x00, 0x00, 0x00, 0x00


//--------------------- .nv.info._Z5crossP7vector3S0_S0_ii --------------------------
	.section	.nv.info._Z5crossP7vector3S0_S0_ii,"",@"SHT_CUDA_INFO"
	.sectionflags	@""
	.align	4


	//----- nvinfo : EIATTR_CUDA_API_VERSION
	.align		4
        /*0000*/ 	.byte	0x04, 0x37
        /*0002*/ 	.short	(.L_25 - .L_24)
.L_24:
        /*0004*/ 	.word	0x00000082


	//----- nvinfo : EIATTR_KPARAM_INFO
	.align		4
.L_25:
        /*0008*/ 	.byte	0x04, 0x17
        /*000a*/ 	.short	(.L_27 - .L_26)
.L_26:
        /*000c*/ 	.word	0x00000000
        /*0010*/ 	.short	0x0004
        /*0012*/ 	.short	0x001c
        /*0014*/ 	.byte	0x00, 0xf0, 0x11, 0x00


	//----- nvinfo : EIATTR_KPARAM_INFO
	.align		4
.L_27:
        /*0018*/ 	.byte	0x04, 0x17
        /*001a*/ 	.short	(.L_29 - .L_28)
.L_28:
        /*001c*/ 	.word	0x00000000
        /*0020*/ 	.short	0x0003
        /*0022*/ 	.short	0x0018
        /*0024*/ 	.byte	0x00, 0xf0, 0x11, 0x00


	//----- nvinfo : EIATTR_KPARAM_INFO
	.align		4
.L_29:
        /*0028*/ 	.byte	0x04, 0x17
        /*002a*/ 	.short	(.L_31 - .L_30)
.L_30:
        /*002c*/ 	.word	0x00000000
        /*0030*/ 	.short	0x0002
        /*0032*/ 	.short	0x0010
        /*0034*/ 	.byte	0x00, 0xf5, 0x21, 0x00


	//----- nvinfo : EIATTR_KPARAM_INFO
	.align		4
.L_31:
        /*0038*/ 	.byte	0x04, 0x17
        /*003a*/ 	.short	(.L_33 - .L_32)
.L_32:
        /*003c*/ 	.word	0x00000000
        /*0040*/ 	.short	0x0001
        /*0042*/ 	.short	0x0008
        /*0044*/ 	.byte	0x00, 0xf5, 0x21, 0x00


	//----- nvinfo : EIATTR_KPARAM_INFO
	.align		4
.L_33:
        /*0048*/ 	.byte	0x04, 0x17
        /*004a*/ 	.short	(.L_35 - .L_34)
.L_34:
        /*004c*/ 	.word	0x00000000
        /*0050*/ 	.short	0x0000
        /*0052*/ 	.short	0x0000
        /*0054*/ 	.byte	0x00, 0xf5, 0x21, 0x00


	//----- nvinfo : EIATTR_SPARSE_MMA_MASK
	.align		4
.L_35:
        /*0058*/ 	.byte	0x03, 0x50
        /*005a*/ 	.short	0x0000


	//----- nvinfo : EIATTR_MAXREG_COUNT
	.align		4
        /*005c*/ 	.byte	0x03, 0x1b
        /*005e*/ 	.short	0x00ff


	//----- nvinfo : EIATTR_MERCURY_ISA_VERSION
	.align		4
        /*0060*/ 	.byte	0x03, 0x5f
        /*0062*/ 	.short	0x0101


	//----- nvinfo : EIATTR_VRC_CTA_INIT_COUNT
	.align		4
        /*0064*/ 	.byte	0x02, 0x4a
	.zero		1
	.zero		1


	//----- nvinfo : EIATTR_EXIT_INSTR_OFFSETS
	.align		4
        /*0068*/ 	.byte	0x04, 0x1c
        /*006a*/ 	.short	(.L_37 - .L_36)


	//   ....[0]....
.L_36:
        /*006c*/ 	.word	0x00000040


	//   ....[1]....
        /*0070*/ 	.word	0x000001f0


	//----- nvinfo : EIATTR_CBANK_PARAM_SIZE
	.align		4
.L_37:
        /*0074*/ 	.byte	0x03, 0x19
        /*0076*/ 	.short	0x0020


	//----- nvinfo : EIATTR_PARAM_CBANK
	.align		4
        /*0078*/ 	.byte	0x04, 0x0a
        /*007a*/ 	.short	(.L_39 - .L_38)
	.align		4
.L_38:
        /*007c*/ 	.word	index@(.nv.constant0._Z5crossP7vector3S0_S0_ii)
        /*0080*/ 	.short	0x0380
        /*0082*/ 	.short	0x0020


	//----- nvinfo : EIATTR_SW_WAR
	.align		4
.L_39:
        /*0084*/ 	.byte	0x04, 0x36
        /*0086*/ 	.short	(.L_41 - .L_40)
.L_40:
        /*0088*/ 	.word	0x00000008
.L_41:


//--------------------- .nv.info._Z4prodP7vector3S0_Pfii --------------------------
	.section	.nv.info._Z4prodP7vector3S0_Pfii,"",@"SHT_CUDA_INFO"
	.sectionflags	@""
	.align	4


	//----- nvinfo : EIATTR_CUDA_API_VERSION
	.align		4
        /*0000*/ 	.byte	0x04, 0x37
        /*0002*/ 	.short	(.L_43 - .L_42)
.L_42:
        /*0004*/ 	.word	0x00000082


	//----- nvinfo : EIATTR_KPARAM_INFO
	.align		4
.L_43:
        /*0008*/ 	.byte	0x04, 0x17
        /*000a*/ 	.short	(.L_45 - .L_44)
.L_44:
        /*000c*/ 	.word	0x00000000
        /*0010*/ 	.short	0x0004
        /*0012*/ 	.short	0x001c
        /*0014*/ 	.byte	0x00, 0xf0, 0x11, 0x00


	//----- nvinfo : EIATTR_KPARAM_INFO
	.align		4
.L_45:
        /*0018*/ 	.byte	0x04, 0x17
        /*001a*/ 	.short	(.L_47 - .L_46)
.L_46:
        /*001c*/ 	.word	0x00000000
        /*0020*/ 	.short	0x0003
        /*0022*/ 	.short	0x0018
        /*0024*/ 	.byte	0x00, 0xf0, 0x11, 0x00


	//----- nvinfo : EIATTR_KPARAM_INFO
	.align		4
.L_47:
        /*0028*/ 	.byte	0x04, 0x17
        /*002a*/ 	.short	(.L_49 - .L_48)
.L_48:
        /*002c*/ 	.word	0x00000000
        /*0030*/ 	.short	0x0002
        /*0032*/ 	.short	0x0010
        /*0034*/ 	.byte	0x00, 0xf5, 0x21, 0x00


	//----- nvinfo : EIATTR_KPARAM_INFO
	.align		4
.L_49:
        /*0038*/ 	.byte	0x04, 0x17
        /*003a*/ 	.short	(.L_51 - .L_50)
.L_50:
        /*003c*/ 	.word	0x00000000
        /*0040*/ 	.short	0x0001
        /*0042*/ 	.short	0x0008
        /*0044*/ 	.byte	0x00, 0xf5, 0x21, 0x00


	//----- nvinfo : EIATTR_KPARAM_INFO
	.align		4
.L_51:
        /*0048*/ 	.byte	0x04, 0x17
        /*004a*/ 	.short	(.L_53 - .L_52)
.L_52:
        /*004c*/ 	.word	0x00000000
        /*0050*/ 	.short	0x0000
        /*0052*/ 	.short	0x0000
        /*0054*/ 	.byte	0x00, 0xf5, 0x21, 0x00


	//----- nvinfo : EIATTR_SPARSE_MMA_MASK
	.align		4
.L_53:
        /*0058*/ 	.byte	0x03, 0x50
        /*005a*/ 	.short	0x0000


	//----- nvinfo : EIATTR_MAXREG_COUNT
	.align		4
        /*005c*/ 	.byte	0x03, 0x1b
        /*005e*/ 	.short	0x00ff


	//----- nvinfo : EIATTR_MERCURY_ISA_VERSION
	.align		4
        /*0060*/ 	.byte	0x03, 0x5f
        /*0062*/ 	.short	0x0101


	//----- nvinfo : EIATTR_VRC_CTA_INIT_COUNT
	.align		4
        /*0064*/ 	.byte	0x02, 0x4a
	.zero		1
	.zero		1


	//----- nvinfo : EIATTR_EXIT_INSTR_OFFSETS
	.align		4
        /*0068*/ 	.byte	0x04, 0x1c
        /*006a*/ 	.short	(.L_55 - .L_54)


	//   ....[0]....
.L_54:
        /*006c*/ 	.word	0x00000040


	//   ....[1]....
        /*0070*/ 	.word	0x00000180


	//----- nvinfo : EIATTR_CBANK_PARAM_SIZE
	.align		4
.L_55:
        /*0074*/ 	.byte	0x03, 0x19
        /*0076*/ 	.short	0x0020


	//----- nvinfo : EIATTR_PARAM_CBANK
	.align		4
        /*0078*/ 	.byte	0x04, 0x0a
        /*007a*/ 	.short	(.L_57 - .L_56)
	.align		4
.L_56:
        /*007c*/ 	.word	index@(.nv.constant0._Z4prodP7vector3S0_Pfii)
        /*0080*/ 	.short	0x0380
        /*0082*/ 	.short	0x0020


	//----- nvinfo : EIATTR_SW_WAR
	.align		4
.L_57:
        /*0084*/ 	.byte	0x04, 0x36
        /*0086*/ 	.short	(.L_59 - .L_58)
.L_58:
        /*0088*/ 	.word	0x00000008
.L_59:


//--------------------- .nv.info._Z3subP7vector3S0_S0_ii --------------------------
	.section	.nv.info._Z3subP7vector3S0_S0_ii,"",@"SHT_CUDA_INFO"
	.sectionflags	@""
	.align	4


	//----- nvinfo : EIATTR_CUDA_API_VERSION
	.align		4
        /*0000*/ 	.byte	0x04, 0x37
        /*0002*/ 	.short	(.L_61 - .L_60)
.L_60:
        /*0004*/ 	.word	0x00000082


	//----- nvinfo : EIATTR_KPARAM_INFO
	.align		4
.L_61:
        /*0008*/ 	.byte	0x04, 0x17
        /*000a*/ 	.short	(.L_63 - .L_62)
.L_62:
        /*000c*/ 	.word	0x00000000
        /*0010*/ 	.short	0x0004
        /*0012*/ 	.short	0x001c
        /*0014*/ 	.byte	0x00, 0xf0, 0x11, 0x00


	//----- nvinfo : EIATTR_KPARAM_INFO
	.align		4
.L_63:
        /*0018*/ 	.byte	0x04, 0x17
        /*001a*/ 	.short	(.L_65 - .L_64)
.L_64:
        /*001c*/ 	.word	0x00000000
        /*0020*/ 	.short	0x0003
        /*0022*/ 	.short	0x0018
        /*0024*/ 	.byte	0x00, 0xf0, 0x11, 0x00


	//----- nvinfo : EIATTR_KPARAM_INFO
	.align		4
.L_65:
        /*0028*/ 	.byte	0x04, 0x17
        /*002a*/ 	.short	(.L_67 - .L_66)
.L_66:
        /*002c*/ 	.word	0x00000000
        /*0030*/ 	.short	0x0002
        /*0032*/ 	.short	0x0010
        /*0034*/ 	.byte	0x00, 0xf5, 0x21, 0x00


	//----- nvinfo : EIATTR_KPARAM_INFO
	.align		4
.L_67:
        /*0038*/ 	.byte	0x04, 0x17
        /*003a*/ 	.short	(.L_69 - .L_68)
.L_68:
        /*003c*/ 	.word	0x00000000
        /*0040*/ 	.short	0x0001
        /*0042*/ 	.short	0x0008
        /*0044*/ 	.byte	0x00, 0xf5, 0x21, 0x00


	//----- nvinfo : EIATTR_KPARAM_INFO
	.align		4
.L_69:
        /*0048*/ 	.byte	0x04, 0x17
        /*004a*/ 	.short	(.L_71 - .L_70)
.L_70:
        /*004c*/ 	.word	0x00000000
        /*0050*/ 	.short	0x0000
        /*0052*/ 	.short	0x0000
        /*0054*/ 	.byte	0x00, 0xf5, 0x21, 0x00


	//----- nvinfo : EIATTR_SPARSE_MMA_MASK
	.align		4
.L_71:
        /*0058*/ 	.byte	0x03, 0x50
        /*005a*/ 	.short	0x0000


	//----- nvinfo : EIATTR_MAXREG_COUNT
	.align		4
        /*005c*/ 	.byte	0x03, 0x1b
        /*005e*/ 	.short	0x00ff


	//----- nvinfo : EIATTR_MERCURY_ISA_VERSION
	.align		4
        /*0060*/ 	.byte	0x03, 0x5f
        /*0062*/ 	.short	0x0101


	//----- nvinfo : EIATTR_VRC_CTA_INIT_COUNT
	.align		4
        /*0064*/ 	.byte	0x02, 0x4a
	.zero		1
	.zero		1


	//----- nvinfo : EIATTR_EXIT_INSTR_OFFSETS
	.align		4
        /*0068*/ 	.byte	0x04, 0x1c
        /*006a*/ 	.short	(.L_73 - .L_72)


	//   ....[0]....
.L_72:
        /*006c*/ 	.word	0x00000040


	//   ....[1]....
        /*0070*/ 	.word	0x000001a0


	//----- nvinfo : EIATTR_CBANK_PARAM_SIZE
	.align		4
.L_73:
        /*0074*/ 	.byte	0x03, 0x19
        /*0076*/ 	.short	0x0020


	//----- nvinfo : EIATTR_PARAM_CBANK
	.align		4
        /*0078*/ 	.byte	0x04, 0x0a
        /*007a*/ 	.short	(.L_75 - .L_74)
	.align		4
.L_74:
        /*007c*/ 	.word	index@(.nv.constant0._Z3subP7vector3S0_S0_ii)
        /*0080*/ 	.short	0x0380
        /*0082*/ 	.short	0x0020


	//----- nvinfo : EIATTR_SW_WAR
	.align		4
.L_75:
        /*0084*/ 	.byte	0x04, 0x36
        /*0086*/ 	.short	(.L_77 - .L_76)
.L_76:
        /*0088*/ 	.word	0x00000008
.L_77:


//--------------------- .nv.info._Z3addP7vector3S0_S0_ii --------------------------
	.section	.nv.info._Z3addP7vector3S0_S0_ii,"",@"SHT_CUDA_INFO"
	.sectionflags	@""
	.align	4


	//----- nvinfo : EIATTR_CUDA_API_VERSION
	.align		4
        /*0000*/ 	.byte	0x04, 0x37
        /*0002*/ 	.short	(.L_79 - .L_78)
.L_78:
        /*0004*/ 	.word	0x00000082


	//----- nvinfo : EIATTR_KPARAM_INFO
	.align		4
.L_79:
        /*0008*/ 	.byte	0x04, 0x17
        /*000a*/ 	.short	(.L_81 - .L_80)
.L_80:
        /*000c*/ 	.word	0x00000000
        /*0010*/ 	.short	0x0004
        /*0012*/ 	.short	0x001c
        /*0014*/ 	.byte	0x00, 0xf0, 0x11, 0x00


	//----- nvinfo : EIATTR_KPARAM_INFO
	.align		4
.L_81:
        /*0018*/ 	.byte	0x04, 0x17
        /*001a*/ 	.short	(.L_83 - .L_82)
.L_82:
        /*001c*/ 	.word	0x00000000
        /*0020*/ 	.short	0x0003
        /*0022*/ 	.short	0x0018
        /*0024*/ 	.byte	0x00, 0xf0, 0x11, 0x00


	//----- nvinfo : EIATTR_KPARAM_INFO
	.align		4
.L_83:
        /*0028*/ 	.byte	0x04, 0x17
        /*002a*/ 	.short	(.L_85 - .L_84)
.L_84:
        /*002c*/ 	.word	0x00000000
        /*0030*/ 	.short	0x0002
        /*0032*/ 	.short	0x0010
        /*0034*/ 	.byte	0x00, 0xf5, 0x21, 0x00


	//----- nvinfo : EIATTR_KPARAM_INFO
	.align		4
.L_85:
        /*0038*/ 	.byte	0x04, 0x17
        /*003a*/ 	.short	(.L_87 - .L_86)
.L_86:
        /*003c*/ 	.word	0x00000000
        /*0040*/ 	.short	0x0001
        /*0042*/ 	.short	0x0008
        /*0044*/ 	.byte	0x00, 0xf5, 0x21, 0x00


	//----- nvinfo : EIATTR_KPARAM_INFO
	.align		4
.L_87:
        /*0048*/ 	.byte	0x04, 0x17
        /*004a*/ 	.short	(.L_89 - .L_88)
.L_88:
        /*004c*/ 	.word	0x00000000
        /*0050*/ 	.short	0x0000
        /*0052*/ 	.short	0x0000
        /*0054*/ 	.byte	0x00, 0xf5, 0x21, 0x00


	//----- nvinfo : EIATTR_SPARSE_MMA_MASK
	.align		4
.L_89:
        /*0058*/ 	.byte	0x03, 0x50
        /*005a*/ 	.short	0x0000


	//----- nvinfo : EIATTR_MAXREG_COUNT
	.align		4
        /*005c*/ 	.byte	0x03, 0x1b
        /*005e*/ 	.short	0x00ff


	//----- nvinfo : EIATTR_MERCURY_ISA_VERSION
	.align		4
        /*0060*/ 	.byte	0x03, 0x5f
        /*0062*/ 	.short	0x0101


	//----- nvinfo : EIATTR_VRC_CTA_INIT_COUNT
	.align		4
        /*0064*/ 	.byte	0x02, 0x4a
	.zero		1
	.zero		1


	//----- nvinfo : EIATTR_EXIT_INSTR_OFFSETS
	.align		4
        /*0068*/ 	.byte	0x04, 0x1c
        /*006a*/ 	.short	(.L_91 - .L_90)


	//   ....[0]....
.L_90:
        /*006c*/ 	.word	0x00000040


	//   ....[1]....
        /*0070*/ 	.word	0x000001a0


	//----- nvinfo : EIATTR_CBANK_PARAM_SIZE
	.align		4
.L_91:
        /*0074*/ 	.byte	0x03, 0x19
        /*0076*/ 	.short	0x0020


	//----- nvinfo : EIATTR_PARAM_CBANK
	.align		4
        /*0078*/ 	.byte	0x04, 0x0a
        /*007a*/ 	.short	(.L_93 - .L_92)
	.align		4
.L_92:
        /*007c*/ 	.word	index@(.nv.constant0._Z3addP7vector3S0_S0_ii)
        /*0080*/ 	.short	0x0380
        /*0082*/ 	.short	0x0020


	//----- nvinfo : EIATTR_SW_WAR
	.align		4
.L_93:
        /*0084*/ 	.byte	0x04, 0x36
        /*0086*/ 	.short	(.L_95 - .L_94)
.L_94:
        /*0088*/ 	.word	0x00000008
.L_95:


//--------------------- .nv.callgraph             --------------------------
	.section	.nv.callgraph,"",@"SHT_CUDA_CALLGRAPH"
	.align	4
	.sectionentsize	8
	.align		4
        /*0000*/ 	.word	0x00000000
	.align		4
        /*0004*/ 	.word	0xffffffff
	.align		4
        /*0008*/ 	.word	0x00000000
	.align		4
        /*000c*/ 	.word	0xfffffffe
	.align		4
        /*0010*/ 	.word	0x00000000
	.align		4
        /*0014*/ 	.word	0xfffffffd
	.align		4
        /*0018*/ 	.word	0x00000000
	.align		4
        /*001c*/ 	.word	0xfffffffc


//--------------------- .text._Z5crossP7vector3S0_S0_ii --------------------------
	.section	.text._Z5crossP7vector3S0_S0_ii,"ax",@progbits
	.align	128
        .global         _Z5crossP7vector3S0_S0_ii
        .type           _Z5crossP7vector3S0_S0_ii,@function
        .size           _Z5crossP7vector3S0_S0_ii,(.L_x_4 - _Z5crossP7vector3S0_S0_ii)
        .other          _Z5crossP7vector3S0_S0_ii,@"STO_CUDA_ENTRY STV_DEFAULT"
_Z5crossP7vector3S0_S0_ii:
.text._Z5crossP7vector3S0_S0_ii:
[----:B------:R-:W-:Y:S01]  /*0000*/  LDC R1, c[0x0][0x37c] ;  /* 0x0000df00ff017b82 */ /* 0x000fe20000000800 */
[----:B------:R-:W0:Y:S01]  /*0010*/  S2R R13, SR_CTAID.X ;  /* 0x00000000000d7919 */ /* 0x000e220000002500 */
[----:B------:R-:W0:Y:S02]  /*0020*/  LDCU UR4, c[0x0][0x39c] ;  /* 0x00007380ff0477ac */ /* 0x000e240008000800 */
[----:B0-----:R-:W-:-:S13]  /*0030*/  ISETP.GE.AND P0, PT, R13, UR4, PT ;  /* 0x000000040d007c0c */ /* 0x001fda000bf06270 */
[----:B------:R-:W-:Y:S05]  /*0040*/  @P0 EXIT ;  /* 0x000000000000094d */ /* 0x000fea0003800000 */
[----:B------:R-:W0:Y:S01]  /*0050*/  LDC.64 R2, c[0x0][0x380] ;  /* 0x0000e000ff027b82 */ /* 0x000e220000000a00 */
[----:B------:R-:W1:Y:S01]  /*0060*/  LDCU.64 UR4, c[0x0][0x358] ;  /* 0x00006b00ff0477ac */ /* 0x000e620008000a00 */
[----:B------:R-:W2:Y:S06]  /*0070*/  LDCU UR6, c[0x0][0x398] ;  /* 0x00007300ff0677ac */ /* 0x000eac0008000800 */
[----:B------:R-:W3:Y:S08]  /*0080*/  LDC.64 R4, c[0x0][0x388] ;  /* 0x0000e200ff047b82 */ /* 0x000ef00000000a00 */
[----:B------:R-:W4:Y:S01]  /*0090*/  LDC.64 R6, c[0x0][0x390] ;  /* 0x0000e400ff067b82 */ /* 0x000f220000000a00 */
[----:B0-----:R-:W-:-:S05]  /*00a0*/  IMAD.WIDE.U32 R2, R13, 0xc, R2 ;  /* 0x0000000c0d027825 */ /* 0x001fca00078e0002 */
[----:B-1----:R-:W5:Y:S01]  /*00b0*/  LDG.E R8, desc[UR4][R2.64+0x8] ;  /* 0x0000080402087981 */ /* 0x002f62000c1e1900 */
[----:B---3--:R-:W-:-:S03]  /*00c0*/  IMAD.WIDE.U32 R4, R13, 0xc, R4 ;  /* 0x0000000c0d047825 */ /* 0x008fc600078e0004 */
[----:B------:R-:W3:Y:S04]  /*00d0*/  LDG.E R0, desc[UR4][R2.64+0x4] ;  /* 0x0000040402007981 */ /* 0x000ee8000c1e1900 */
[----:B------:R-:W5:Y:S04]  /*00e0*/  LDG.E R11, desc[UR4][R4.64+0x4] ;  /* 0x00000404040b7981 */ /* 0x000f68000c1e1900 */
[----:B------:R-:W3:Y:S01]  /*00f0*/  LDG.E R9, desc[UR4][R4.64+0x8] ;  /* 0x0000080404097981 */ /* 0x000ee2000c1e1900 */
[----:B--2---:R-:W-:-:S05]  /*0100*/  IADD3 R13, PT, PT, R13, UR6, RZ ;  /* 0x000000060d0d7c10 */ /* 0x004fca000fffe0ff */
[----:B----4-:R-:W-:-:S04]  /*0110*/  IMAD.WIDE R6, R13, 0xc, R6 ;  /* 0x0000000c0d067825 */ /* 0x010fc800078e0206 */
[----:B-----5:R-:W-:-:S04]  /*0120*/  FMUL R11, R8, R11 ;  /* 0x0000000b080b7220 */ /* 0x020fc80000400000 */
[----:B---3--:R-:W-:-:S05]  /*0130*/  FFMA R11, R0, R9, -R11 ;  /* 0x00000009000b7223 */ /* 0x008fca000000080b */
[----:B------:R-:W-:Y:S04]  /*0140*/  STG.E desc[UR4][R6.64], R11 ;  /* 0x0000000b06007986 */ /* 0x000fe8000c101904 */
[----:B------:R-:W2:Y:S04]  /*0150*/  LDG.E R0, desc[UR4][R2.64] ;  /* 0x0000000402007981 */ /* 0x000ea8000c1e1900 */
[----:B------:R-:W3:Y:S01]  /*0160*/  LDG.E R13, desc[UR4][R4.64] ;  /* 0x00000004040d7981 */ /* 0x000ee2000c1e1900 */
[----:B--2---:R-:W-:-:S04]  /*0170*/  FMUL R9, R9, R0 ;  /* 0x0000000009097220 */ /* 0x004fc80000400000 */
[----:B---3--:R-:W-:-:S05]  /*0180*/  FFMA R9, R8, R13, -R9 ;  /* 0x0000000d08097223 */ /* 0x008fca0000000809 */
[----:B------:R-:W-:Y:S04]  /*0190*/  STG.E desc[UR4][R6.64+0x4], R9 ;  /* 0x0000040906007986 */ /* 0x000fe8000c101904 */
[----:B------:R-:W2:Y:S04]  /*01a0*/  LDG.E R8, desc[UR4][R2.64+0x4] ;  /* 0x0000040402087981 */ /* 0x000ea8000c1e1900 */
[----:B------:R-:W3:Y:S01]  /*01b0*/  LDG.E R15, desc[UR4][R4.64+0x4] ;  /* 0x00000404040f7981 */ /* 0x000ee2000c1e1900 */
[----:B--2---:R-:W-:-:S04]  /*01c0*/  FMUL R13, R13, R8 ;  /* 0x000000080d0d7220 */ /* 0x004fc80000400000 */
[----:B---3--:R-:W-:-:S05]  /*01d0*/  FFMA R13, R0, R15, -R13 ;  /* 0x0000000f000d7223 */ /* 0x008fca000000080d */
[----:B------:R-:W-:Y:S01]  /*01e0*/  STG.E desc[UR4][R6.64+0x8], R13 ;  /* 0x0000080d06007986 */ /* 0x000fe2000c101904 */
[----:B------:R-:W-:Y:S05]  /*01f0*/  EXIT ;  /* 0x000000000000794d */ /* 0x000fea0003800000 */
.L_x_0:
[----:B------:R-:W-:-:S00]  /*0200*/  BRA `(.L_x_0) ;  /* 0xfffffffc00fc7947 */ /* 0x000fc0000383ffff */
[----:B------:R-:W-:-:S00]  /*0210*/  NOP ;  /* 0x0000000000007918 */ /* 0x000fc00000000000 */
        /* <DEDUP_REMOVED lines=14> */
.L_x_4:


//--------------------- .text._Z4prodP7vector3S0_Pfii --------------------------
	.section	.text._Z4prodP7vector3S0_Pfii,"ax",@progbits
	.align	128
        .global         _Z4prodP7vector3S0_Pfii
        .type           _Z4prodP7vector3S0_Pfii,@function
        .size           _Z4prodP7vector3S0_Pfii,(.L_x_5 - _Z4prodP7vector3S0_Pfii)
        .other          _Z4prodP7vector3S0_Pfii,@"STO_CUDA_ENTRY STV_DEFAULT"
_Z4prodP7vector3S0_Pfii:
.text._Z4prodP7vector3S0_Pfii:
        /* <DEDUP_REMOVED lines=15> */
[----:B------:R-:W3:Y:S04]  /*00f0*/  LDG.E R9, desc[UR4][R4.64] ;  /* 0x0000000404097981 */ /* 0x000ee8000c1e1900 */
[----:B------:R-:W3:Y:S04]  /*0100*/  LDG.E R13, desc[UR4][R2.64+0x8] ;  /* 0x00000804020d7981 */ /* 0x000ee8000c1e1900 */
[----:B------:R-:W3:Y:S01]  /*0110*/  LDG.E R10, desc[UR4][R4.64+0x8] ;  /* 0x00000804040a7981 */ /* 0x000ee2000c1e1900 */
[----:B--2---:R-:W-:-:S05]  /*0120*/  IADD3 R15, PT, PT, R15, UR6, RZ ;  /* 0x000000060f0f7c10 */ /* 0x004fca000fffe0ff */
[----:B----4-:R-:W-:-:S04]  /*0130*/  IMAD.WIDE R6, R15, 0x4, R6 ;  /* 0x000000040f067825 */ /* 0x010fc800078e0206 */
[----:B-----5:R-:W-:-:S04]  /*0140*/  FMUL R11, R8, R11 ;  /* 0x0000000b080b7220 */ /* 0x020fc80000400000 */
[----:B---3--:R-:W-:-:S04]  /*0150*/  FFMA R0, R0, R9, R11 ;  /* 0x0000000900007223 */ /* 0x008fc8000000000b */
[----:B------:R-:W-:-:S05]  /*0160*/  FFMA R13, R13, R10, R0 ;  /* 0x0000000a0d0d7223 */ /* 0x000fca0000000000 */
[----:B------:R-:W-:Y:S01]  /*0170*/  STG.E desc[UR4][R6.64], R13 ;  /* 0x0000000d06007986 */ /* 0x000fe2000c101904 */
[----:B------:R-:W-:Y:S05]  /*0180*/  EXIT ;  /* 0x000000000000794d */ /* 0x000fea0003800000 */
.L_x_1:
        /* <DEDUP_REMOVED lines=15> */
.L_x_5:


//--------------------- .text._Z3subP7vector3S0_S0_ii --------------------------
	.section	.text._Z3subP7vector3S0_S0_ii,"ax",@progbits
	.align	128
        .global         _Z3subP7vector3S0_S0_ii
        .type           _Z3subP7vector3S0_S0_ii,@function
        .size           _Z3subP7vector3S0_S0_ii,(.L_x_6 - _Z3subP7vector3S0_S0_ii)
        .other          _Z3subP7vector3S0_S0_ii,@"STO_CUDA_ENTRY STV_DEFAULT"
_Z3subP7vector3S0_S0_ii:
.text._Z3subP7vector3S0_S0_ii:
        /* <DEDUP_REMOVED lines=12> */
[----:B---3--:R-:W-:-:S05]  /*00c0*/  IMAD.WIDE.U32 R4, R11, 0xc, R4 ;  /* 0x0000000c0b047825 */ /* 0x008fca00078e0004 */
[----:B------:R-:W5:Y:S01]  /*00d0*/  LDG.E R9, desc[UR4][R4.64] ;  /* 0x0000000404097981 */ /* 0x000f62000c1e1900 */
[----:B--2---:R-:W-:-:S05]  /*00e0*/  IADD3 R11, PT, PT, R11, UR6, RZ ;  /* 0x000000060b0b7c10 */ /* 0x004fca000fffe0ff */
[----:B----4-:R-:W-:-:S04]  /*00f0*/  IMAD.WIDE R6, R11, 0xc, R6 ;  /* 0x0000000c0b067825 */ /* 0x010fc800078e0206 */
[----:B-----5:R-:W-:-:S05]  /*0100*/  FADD R9, R0, -R9 ;  /* 0x8000000900097221 */ /* 0x020fca0000000000 */
[----:B------:R-:W-:Y:S04]  /*0110*/  STG.E desc[UR4][R6.64], R9 ;  /* 0x0000000906007986 */ /* 0x000fe8000c101904 */
[----:B------:R-:W2:Y:S04]  /*0120*/  LDG.E R0, desc[UR4][R2.64+0x4] ;  /* 0x0000040402007981 */ /* 0x000ea8000c1e1900 */
[----:B------:R-:W2:Y:S02]  /*0130*/  LDG.E R11, desc[UR4][R4.64+0x4] ;  /* 0x00000404040b7981 */ /* 0x000ea4000c1e1900 */
[----:B--2---:R-:W-:-:S05]  /*0140*/  FADD R11, R0, -R11 ;  /* 0x8000000b000b7221 */ /* 0x004fca0000000000 */
[----:B------:R-:W-:Y:S04]  /*0150*/  STG.E desc[UR4][R6.64+0x4], R11 ;  /* 0x0000040b06007986 */ /* 0x000fe8000c101904 */
[----:B------:R-:W2:Y:S04]  /*0160*/  LDG.E R0, desc[UR4][R2.64+0x8] ;  /* 0x0000080402007981 */ /* 0x000ea8000c1e1900 */
[----:B------:R-:W2:Y:S02]  /*0170*/  LDG.E R13, desc[UR4][R4.64+0x8] ;  /* 0x00000804040d7981 */ /* 0x000ea4000c1e1900 */
[----:B--2---:R-:W-:-:S05]  /*0180*/  FADD R13, R0, -R13 ;  /* 0x8000000d000d7221 */ /* 0x004fca0000000000 */
[----:B------:R-:W-:Y:S01]  /*0190*/  STG.E desc[UR4][R6.64+0x8], R13 ;  /* 0x0000080d06007986 */ /* 0x000fe2000c101904 */
[----:B------:R-:W-:Y:S05]  /*01a0*/  EXIT ;  /* 0x000000000000794d */ /* 0x000fea0003800000 */
.L_x_2:
        /* <DEDUP_REMOVED lines=13> */
.L_x_6:


//--------------------- .text._Z3addP7vector3S0_S0_ii --------------------------
	.section	.text._Z3addP7vector3S0_S0_ii,"ax",@progbits
	.align	128
        .global         _Z3addP7vector3S0_S0_ii
        .type           _Z3addP7vector3S0_S0_ii,@function
        .size           _Z3addP7vector3S0_S0_ii,(.L_x_7 - _Z3addP7vector3S0_S0_ii)
        .other          _Z3addP7vector3S0_S0_ii,@"STO_CUDA_ENTRY STV_DEFAULT"
_Z3addP7vector3S0_S0_ii:
.text._Z3addP7vector3S0_S0_ii:
        /* <DEDUP_REMOVED lines=16> */
[----:B-----5:R-:W-:-:S05]  /*0100*/  FADD R9, R0, R9 ;  /* 0x0000000900097221 */ /* 0x020fca0000000000 */
[----:B------:R-:W-:Y:S04]  /*0110*/  STG.E desc[UR4][R6.64], R9 ;  /* 0x0000000906007986 */ /* 0x000fe8000c101904 */
[----:B------:R-:W2:Y:S04]  /*0120*/  LDG.E R0, desc[UR4][R2.64+0x4] ;  /* 0x0000040402007981 */ /* 0x000ea8000c1e1900 */
[----:B------:R-:W2:Y:S02]  /*0130*/  LDG.E R11, desc[UR4][R4.64+0x4] ;  /* 0x00000404040b7981 */ /* 0x000ea4000c1e1900 */
[----:B--2---:R-:W-:-:S05]  /*0140*/  FADD R11, R0, R11 ;  /* 0x0000000b000b7221 */ /* 0x004fca0000000000 */
[----:B------:R-:W-:Y:S04]  /*0150*/  STG.E desc[UR4][R6.64+0x4], R11 ;  /* 0x0000040b06007986 */ /* 0x000fe8000c101904 */
[----:B------:R-:W2:Y:S04]  /*0160*/  LDG.E R0, desc[UR4][R2.64+0x8] ;  /* 0x0000080402007981 */ /* 0x000ea8000c1e1900 */
[----:B------:R-:W2:Y:S02]  /*0170*/  LDG.E R13, desc[UR4][R4.64+0x8] ;  /* 0x00000804040d7981 */ /* 0x000ea4000c1e1900 */
[----:B--2---:R-:W-:-:S05]  /*0180*/  FADD R13, R0, R13 ;  /* 0x0000000d000d7221 */ /* 0x004fca0000000000 */
[----:B------:R-:W-:Y:S01]  /*0190*/  STG.E desc[UR4][R6.64+0x8], R13 ;  /* 0x0000080d06007986 */ /* 0x000fe2000c101904 */
[----:B------:R-:W-:Y:S05]  /*01a0*/  EXIT ;  /* 0x000000000000794d */ /* 0x000fea0003800000 */
.L_x_3:
        /* <DEDUP_REMOVED lines=13> */
.L_x_7:


//--------------------- .nv.shared.reserved.0     --------------------------
	.section	.nv.shared.reserved.0,"aw",@nobits
	.weak		__nv_reservedSMEM_offset_0_alias
	.size		__nv_reservedSMEM_offset_0_alias, 0, 64
	.other		__nv_reservedSMEM_offset_0_alias,@"STO_CUDA_RESERVED_SHARED STV_DEFAULT"
__nv_reservedSMEM_offset_0_alias:
	.zero		0
	.zero		64


//--------------------- .nv.constant0._Z5crossP7vector3S0_S0_ii --------------------------
	.section	.nv.constant0._Z5crossP7vector3S0_S0_ii,"a",@progbits
	.sectionflags	@""
	.align	4
.nv.constant0._Z5crossP7vector3S0_S0_ii:
	.zero		928


//--------------------- .nv.constant0._Z4prodP7vector3S0_Pfii --------------------------
	.section	.nv.constant0._Z4prodP7vector3S0_Pfii,"a",@progbits
	.sectionflags	@""
	.align	4
.nv.constant0._Z4prodP7vector3S0_Pfii:
	.zero		928


//--------------------- .nv.constant0._Z3subP7vector3S0_S0_ii --------------------------
	.section	.nv.constant0._Z3subP7vector3S0_S0_ii,"a",@progbits
	.sectionflags	@""
	.align	4
.nv.constant0._Z3subP7vector3S0_S0_ii:
	.zero		928


//--------------------- .nv.constant0._Z3addP7vector3S0_S0_ii --------------------------
	.section	.nv.constant0._Z3addP7vector3S0_S0_ii,"a",@progbits
	.sectionflags	@""
	.align	4
.nv.constant0._Z3addP7vector3S0_S0_ii:
	.zero		928


//--------------------- SYMBOLS --------------------------

	.type		.nv.reservedSmem.offset0,@object
	.size		.nv.reservedSmem.offset0,0x4
